//
// Generated by NVIDIA NVVM Compiler
//
// Compiler Build ID: CL-36424714
// Cuda compilation tools, release 13.0, V13.0.88
// Based on NVVM 20.0.0
//

.version 9.0
.target sm_100
.address_size 64

	// .globl	_Z24printArrayWithMemoryInfoPii
.extern .func  (.param .b32 func_retval0) vprintf
(
	.param .b64 vprintf_param_0,
	.param .b64 vprintf_param_1
)
;
.global .align 1 .b8 $str[64] = {116, 104, 114, 101, 97, 100, 32, 37, 100, 58, 32, 97, 91, 37, 100, 93, 32, 61, 32, 37, 100, 44, 32, 109, 101, 109, 111, 114, 121, 32, 97, 100, 100, 114, 101, 115, 115, 32, 61, 32, 37, 112, 44, 32, 111, 102, 102, 115, 101, 116, 32, 61, 32, 37, 108, 117, 32, 98, 121, 116, 101, 115, 10};
.global .align 1 .b8 $str$1[54] = {84, 104, 114, 101, 97, 100, 32, 37, 100, 32, 97, 99, 99, 101, 115, 115, 101, 115, 32, 109, 101, 109, 111, 114, 121, 32, 97, 116, 32, 37, 112, 32, 40, 101, 108, 101, 109, 101, 110, 116, 32, 97, 91, 37, 100, 93, 32, 61, 32, 37, 100, 41, 10};

.visible .entry _Z24printArrayWithMemoryInfoPii(
	.param .u64 .ptr .align 1 _Z24printArrayWithMemoryInfoPii_param_0,
	.param .u32 _Z24printArrayWithMemoryInfoPii_param_1
)
{
	.local .align 16 .b8 	__local_depot0[32];
	.reg .b64 	%SP;
	.reg .b64 	%SPL;
	.reg .pred 	%p<2>;
	.reg .b32 	%r<9>;
	.reg .b64 	%rd<10>;

	mov.u64 	%SPL, __local_depot0;
	cvta.local.u64 	%SP, %SPL;
	ld.param.u64 	%rd1, [_Z24printArrayWithMemoryInfoPii_param_0];
	ld.param.u32 	%r2, [_Z24printArrayWithMemoryInfoPii_param_1];
	mov.u32 	%r3, %ctaid.x;
	mov.u32 	%r4, %ntid.x;
	mov.u32 	%r5, %tid.x;
	mad.lo.s32 	%r1, %r3, %r4, %r5;
	setp.ge.s32 	%p1, %r1, %r2;
	@%p1 bra 	$L__BB0_2;
	add.u64 	%rd2, %SP, 0;
	add.u64 	%rd3, %SPL, 0;
	cvta.to.global.u64 	%rd4, %rd1;
	mul.wide.s32 	%rd5, %r1, 4;
	add.s64 	%rd6, %rd4, %rd5;
	ld.global.u32 	%r6, [%rd6];
	add.s64 	%rd7, %rd1, %rd5;
	st.local.v2.u32 	[%rd3], {%r1, %r1};
	st.local.u32 	[%rd3+8], %r6;
	st.local.v2.u64 	[%rd3+16], {%rd7, %rd5};
	mov.u64 	%rd8, $str;
	cvta.global.u64 	%rd9, %rd8;
	{ // callseq 0, 0
	.param .b64 param0;
	st.param.b64 	[param0], %rd9;
	.param .b64 param1;
	st.param.b64 	[param1], %rd2;
	.param .b32 retval0;
	call.uni (retval0), 
	vprintf, 
	(
	param0, 
	param1
	);
	ld.param.b32 	%r7, [retval0];
	} // callseq 0
$L__BB0_2:
	ret;

}
	// .globl	_Z18printMemoryPatternPii
.visible .entry _Z18printMemoryPatternPii(
	.param .u64 .ptr .align 1 _Z18printMemoryPatternPii_param_0,
	.param .u32 _Z18printMemoryPatternPii_param_1
)
{
	.local .align 8 .b8 	__local_depot1[24];
	.reg .b64 	%SP;
	.reg .b64 	%SPL;
	.reg .pred 	%p<2>;
	.reg .b32 	%r<9>;
	.reg .b64 	%rd<10>;

	mov.u64 	%SPL, __local_depot1;
	cvta.local.u64 	%SP, %SPL;
	ld.param.u64 	%rd1, [_Z18printMemoryPatternPii_param_0];
	ld.param.u32 	%r2, [_Z18printMemoryPatternPii_param_1];
	mov.u32 	%r3, %ctaid.x;
	mov.u32 	%r4, %ntid.x;
	mov.u32 	%r5, %tid.x;
	mad.lo.s32 	%r1, %r3, %r4, %r5;
	setp.ge.s32 	%p1, %r1, %r2;
	@%p1 bra 	$L__BB1_2;
	add.u64 	%rd2, %SP, 0;
	add.u64 	%rd3, %SPL, 0;
	cvta.to.global.u64 	%rd4, %rd1;
	mul.wide.s32 	%rd5, %r1, 4;
	add.s64 	%rd6, %rd1, %rd5;
	add.s64 	%rd7, %rd4, %rd5;
	ld.global.u32 	%r6, [%rd7];
	st.local.u32 	[%rd3], %r1;
	st.local.u64 	[%rd3+8], %rd6;
	st.local.v2.u32 	[%rd3+16], {%r1, %r6};
	mov.u64 	%rd8, $str$1;
	cvta.global.u64 	%rd9, %rd8;
	{ // callseq 1, 0
	.param .b64 param0;
	st.param.b64 	[param0], %rd9;
	.param .b64 param1;
	st.param.b64 	[param1], %rd2;
	.param .b32 retval0;
	call.uni (retval0), 
	vprintf, 
	(
	param0, 
	param1
	);
	ld.param.b32 	%r7, [retval0];
	} // callseq 1
$L__BB1_2:
	ret;

}


// ===== COMPILED SASS (sm_100) =====

	.target	sm_100

	.elftype	@"ET_EXEC"


//--------------------- .note.nv.tkinfo           --------------------------
	.section	.note.nv.tkinfo,"",@"SHT_NOTE"
	.sectionflags	@"SHF_NOTE_NV_TKINFO"
	.tkinfo
        /*0018*/ 	.word	0x00000002
        /*0030*/ 	.string	""
        /*0030*/ 	.string	"ptxas"
        /*0030*/ 	.string	"Cuda compilation tools, release 13.0, V13.0.88"
        /*0030*/ 	.string	"Build cuda_13.0.r13.0/compiler.36424714_0"
        /*0030*/ 	.string	"-arch sm_100 -m 64 "



//--------------------- .note.nv.cuinfo           --------------------------
	.section	.note.nv.cuinfo,"",@"SHT_NOTE"
	.sectionflags	@"SHF_NOTE_NV_CUINFO"
        /*0018*/ 	.short	0x0002
        /*001a*/ 	.short	0x0064
        /*001c*/ 	.short	0x0082
	.zero		2


//--------------------- .nv.info                  --------------------------
	.section	.nv.info,"",@"SHT_CUDA_INFO"
	.align	4


	//----- nvinfo : EIATTR_REGCOUNT
	.align		4
        /*0000*/ 	.byte	0x04, 0x2f
        /*0002*/ 	.short	(.L_3 - .L_2)
	.align		4
.L_2:
        /*0004*/ 	.word	index@(_Z24printArrayWithMemoryInfoPii)
        /*0008*/ 	.word	0x00000018


	//----- nvinfo : EIATTR_FRAME_SIZE
	.align		4
.L_3:
        /*000c*/ 	.byte	0x04, 0x11
        /*000e*/ 	.short	(.L_5 - .L_4)
	.align		4
.L_4:
        /*0010*/ 	.word	index@(_Z24printArrayWithMemoryInfoPii)
        /*0014*/ 	.word	0x00000020


	//----- nvinfo : EIATTR_REGCOUNT
	.align		4
.L_5:
        /*0018*/ 	.byte	0x04, 0x2f
        /*001a*/ 	.short	(.L_7 - .L_6)
	.align		4
.L_6:
        /*001c*/ 	.word	index@(_Z18printMemoryPatternPii)
        /*0020*/ 	.word	0x00000018


	//----- nvinfo : EIATTR_FRAME_SIZE
	.align		4
.L_7:
        /*0024*/ 	.byte	0x04, 0x11
        /*0026*/ 	.short	(.L_9 - .L_8)
	.align		4
.L_8:
        /*0028*/ 	.word	index@(_Z18printMemoryPatternPii)
        /*002c*/ 	.word	0x00000018


	//----- nvinfo : EIATTR_MIN_STACK_SIZE
	.align		4
.L_9:
        /*0030*/ 	.byte	0x04, 0x12
        /*0032*/ 	.short	(.L_11 - .L_10)
	.align		4
.L_10:
        /*0034*/ 	.word	index@(_Z18printMemoryPatternPii)
        /*0038*/ 	.word	0x00000018


	//----- nvinfo : EIATTR_MIN_STACK_SIZE
	.align		4
.L_11:
        /*003c*/ 	.byte	0x04, 0x12
        /*003e*/ 	.short	(.L_13 - .L_12)
	.align		4
.L_12:
        /*0040*/ 	.word	index@(_Z24printArrayWithMemoryInfoPii)
        /*0044*/ 	.word	0x00000020
.L_13:


//--------------------- .nv.compat                --------------------------
	.section	.nv.compat,"",@"SHT_CUDA_COMPAT_INFO"
	.align	4
        /*0000*/ 	.byte	0x02, 0x09, 0x00, 0x00, 0x02, 0x02, 0x01, 0x00, 0x02, 0x05, 0x05, 0x00, 0x03, 0x07, 0x01, 0x01
        /*0010*/ 	.byte	0x02, 0x03, 0x00, 0x00, 0x02, 0x06, 0x01, 0x00, 0x04, 0x0b, 0x08, 0x00, 0x09, 0x00, 0x00, 0x00
        /*0020*/ 	.byte	0x00, 0x00, 0x00, 0x00


//--------------------- .nv.info._Z18printMemoryPatternPii --------------------------
	.section	.nv.info._Z18printMemoryPatternPii,"",@"SHT_CUDA_INFO"
	.sectionflags	@""
	.align	4


	//----- nvinfo : EIATTR_CUDA_API_VERSION
	.align		4
        /*0000*/ 	.byte	0x04, 0x37
        /*0002*/ 	.short	(.L_15 - .L_14)
.L_14:
        /*0004*/ 	.word	0x00000082


	//----- nvinfo : EIATTR_KPARAM_INFO
	.align		4
.L_15:
        /*0008*/ 	.byte	0x04, 0x17
        /*000a*/ 	.short	(.L_17 - .L_16)
.L_16:
        /*000c*/ 	.word	0x00000000
        /*0010*/ 	.short	0x0001
        /*0012*/ 	.short	0x0008
        /*0014*/ 	.byte	0x00, 0xf0, 0x11, 0x00


	//----- nvinfo : EIATTR_KPARAM_INFO
	.align		4
.L_17:
        /*0018*/ 	.byte	0x04, 0x17
        /*001a*/ 	.short	(.L_19 - .L_18)
.L_18:
        /*001c*/ 	.word	0x00000000
        /*0020*/ 	.short	0x0000
        /*0022*/ 	.short	0x0000
        /*0024*/ 	.byte	0x00, 0xf5, 0x21, 0x00


	//----- nvinfo : EIATTR_SPARSE_MMA_MASK
	.align		4
.L_19:
        /*0028*/ 	.byte	0x03, 0x50
        /*002a*/ 	.short	0x0000


	//----- nvinfo : EIATTR_MAXREG_COUNT
	.align		4
        /*002c*/ 	.byte	0x03, 0x1b
        /*002e*/ 	.short	0x00ff


	//----- nvinfo : EIATTR_EXTERNS
	.align		4
        /*0030*/ 	.byte	0x04, 0x0f
        /*0032*/ 	.short	(.L_21 - .L_20)


	//   ....[0]....
	.align		4
.L_20:
        /*0034*/ 	.word	index@(vprintf)


	//----- nvinfo : EIATTR_MERCURY_ISA_VERSION
	.align		4
.L_21:
        /*0038*/ 	.byte	0x03, 0x5f
        /*003a*/ 	.short	0x0101


	//----- nvinfo : EIATTR_VRC_CTA_INIT_COUNT
	.align		4
        /*003c*/ 	.byte	0x02, 0x4a
	.zero		1
	.zero		1


	//----- nvinfo : EIATTR_SYSCALL_OFFSETS
	.align		4
        /*0040*/ 	.byte	0x04, 0x46
        /*0042*/ 	.short	(.L_23 - .L_22)


	//   ....[0]....
.L_22:
        /*0044*/ 	.word	0x000001a0


	//----- nvinfo : EIATTR_EXIT_INSTR_OFFSETS
	.align		4
.L_23:
        /*0048*/ 	.byte	0x04, 0x1c
        /*004a*/ 	.short	(.L_25 - .L_24)


	//   ....[0]....
.L_24:
        /*004c*/ 	.word	0x000000c0


	//   ....[1]....
        /*0050*/ 	.word	0x000001b0


	//----- nvinfo : EIATTR_CRS_STACK_SIZE
	.align		4
.L_25:
        /*0054*/ 	.byte	0x04, 0x1e
        /*0056*/ 	.short	(.L_27 - .L_26)
.L_26:
        /*0058*/ 	.word	0x00000000


	//----- nvinfo : EIATTR_CBANK_PARAM_SIZE
	.align		4
.L_27:
        /*005c*/ 	.byte	0x03, 0x19
        /*005e*/ 	.short	0x000c


	//----- nvinfo : EIATTR_PARAM_CBANK
	.align		4
        /*0060*/ 	.byte	0x04, 0x0a
        /*0062*/ 	.short	(.L_29 - .L_28)
	.align		4
.L_28:
        /*0064*/ 	.word	index@(.nv.constant0._Z18printMemoryPatternPii)
        /*0068*/ 	.short	0x0380
        /*006a*/ 	.short	0x000c


	//----- nvinfo : EIATTR_SW_WAR
	.align		4
.L_29:
        /*006c*/ 	.byte	0x04, 0x36
        /*006e*/ 	.short	(.L_31 - .L_30)
.L_30:
        /*0070*/ 	.word	0x00000008
.L_31:


//--------------------- .nv.info._Z24printArrayWithMemoryInfoPii --------------------------
	.section	.nv.info._Z24printArrayWithMemoryInfoPii,"",@"SHT_CUDA_INFO"
	.sectionflags	@""
	.align	4


	//----- nvinfo : EIATTR_CUDA_API_VERSION
	.align		4
        /*0000*/ 	.byte	0x04, 0x37
        /*0002*/ 	.short	(.L_33 - .L_32)
.L_32:
        /*0004*/ 	.word	0x00000082


	//----- nvinfo : EIATTR_KPARAM_INFO
	.align		4
.L_33:
        /*0008*/ 	.byte	0x04, 0x17
        /*000a*/ 	.short	(.L_35 - .L_34)
.L_34:
        /*000c*/ 	.word	0x00000000
        /*0010*/ 	.short	0x0001
        /*0012*/ 	.short	0x0008
        /*0014*/ 	.byte	0x00, 0xf0, 0x11, 0x00


	//----- nvinfo : EIATTR_KPARAM_INFO
	.align		4
.L_35:
        /*0018*/ 	.byte	0x04, 0x17
        /*001a*/ 	.short	(.L_37 - .L_36)
.L_36:
        /*001c*/ 	.word	0x00000000
        /*0020*/ 	.short	0x0000
        /*0022*/ 	.short	0x0000
        /*0024*/ 	.byte	0x00, 0xf5, 0x21, 0x00


	//----- nvinfo : EIATTR_SPARSE_MMA_MASK
	.align		4
.L_37:
        /*0028*/ 	.byte	0x03, 0x50
        /*002a*/ 	.short	0x0000


	//----- nvinfo : EIATTR_MAXREG_COUNT
	.align		4
        /*002c*/ 	.byte	0x03, 0x1b
        /*002e*/ 	.short	0x00ff


	//----- nvinfo : EIATTR_EXTERNS
	.align		4
        /*0030*/ 	.byte	0x04, 0x0f
        /*0032*/ 	.short	(.L_39 - .L_38)


	//   ....[0]....
	.align		4
.L_38:
        /*0034*/ 	.word	index@(vprintf)


	//----- nvinfo : EIATTR_MERCURY_ISA_VERSION
	.align		4
.L_39:
        /*0038*/ 	.byte	0x03, 0x5f
        /*003a*/ 	.short	0x0101


	//----- nvinfo : EIATTR_VRC_CTA_INIT_COUNT
	.align		4
        /*003c*/ 	.byte	0x02, 0x4a
	.zero		1
	.zero		1


	//----- nvinfo : EIATTR_SYSCALL_OFFSETS
	.align		4
        /*0040*/ 	.byte	0x04, 0x46
        /*0042*/ 	.short	(.L_41 - .L_40)


	//   ....[0]....
.L_40:
        /*0044*/ 	.word	0x000001d0


	//----- nvinfo : EIATTR_EXIT_INSTR_OFFSETS
	.align		4
.L_41:
        /*0048*/ 	.byte	0x04, 0x1c
        /*004a*/ 	.short	(.L_43 - .L_42)


	//   ....[0]....
.L_42:
        /*004c*/ 	.word	0x000000c0


	//   ....[1]....
        /*0050*/ 	.word	0x000001e0


	//----- nvinfo : EIATTR_CRS_STACK_SIZE
	.align		4
.L_43:
        /*0054*/ 	.byte	0x04, 0x1e
        /*0056*/ 	.short	(.L_45 - .L_44)
.L_44:
        /*0058*/ 	.word	0x00000000


	//----- nvinfo : EIATTR_CBANK_PARAM_SIZE
	.align		4
.L_45:
        /*005c*/ 	.byte	0x03, 0x19
        /*005e*/ 	.short	0x000c


	//----- nvinfo : EIATTR_PARAM_CBANK
	.align		4
        /*0060*/ 	.byte	0x04, 0x0a
        /*0062*/ 	.short	(.L_47 - .L_46)
	.align		4
.L_46:
        /*0064*/ 	.word	index@(.nv.constant0._Z24printArrayWithMemoryInfoPii)
        /*0068*/ 	.short	0x0380
        /*006a*/ 	.short	0x000c


	//----- nvinfo : EIATTR_SW_WAR
	.align		4
.L_47:
        /*006c*/ 	.byte	0x04, 0x36
        /*006e*/ 	.short	(.L_49 - .L_48)
.L_48:
        /*0070*/ 	.word	0x00000008
.L_49:


//--------------------- .nv.callgraph             --------------------------
	.section	.nv.callgraph,"",@"SHT_CUDA_CALLGRAPH"
	.align	4
	.sectionentsize	8
	.align		4
        /*0000*/ 	.word	0x00000000
	.align		4
        /*0004*/ 	.word	0xffffffff
	.align		4
        /*0008*/ 	.word	index@(_Z18printMemoryPatternPii)
	.align		4
        /*000c*/ 	.word	index@(vprintf)
	.align		4
        /*0010*/ 	.word	index@(_Z24printArrayWithMemoryInfoPii)
	.align		4
        /*0014*/ 	.word	index@(vprintf)
	.align		4
        /*0018*/ 	.word	0x00000000
	.align		4
        /*001c*/ 	.word	0xfffffffe
	.align		4
        /*0020*/ 	.word	0x00000000
	.align		4
        /*0024*/ 	.word	0xfffffffd
	.align		4
        /*0028*/ 	.word	0x00000000
	.align		4
        /*002c*/ 	.word	0xfffffffc


//--------------------- .nv.constant4             --------------------------
	.section	.nv.constant4,"a",@progbits
	.align	8
	.align		8
.nv.constant4:
        /*0000*/ 	.dword	vprintf
	.align		8
        /*0008*/ 	.dword	$str
	.align		8
        /*0010*/ 	.dword	$str$1


//--------------------- .text._Z18printMemoryPatternPii --------------------------
	.section	.text._Z18printMemoryPatternPii,"ax",@progbits
	.align	128
        .global         _Z18printMemoryPatternPii
        .type           _Z18printMemoryPatternPii,@function
        .size           _Z18printMemoryPatternPii,(.L_x_4 - _Z18printMemoryPatternPii)
        .other          _Z18printMemoryPatternPii,@"STO_CUDA_ENTRY STV_DEFAULT"
_Z18printMemoryPatternPii:
.text._Z18printMemoryPatternPii:
[----:B------:R-:W0:Y:S01]  /*0000*/  LDC R1, c[0x0][0x37c] ;  /* 0x0000df00ff017b82 */ /* 0x000e220000000800 */
[----:B------:R-:W1:Y:S01]  /*0010*/  S2R R3, SR_TID.X ;  /* 0x0000000000037919 */ /* 0x000e620000002100 */
[----:B------:R-:W2:Y:S06]  /*0020*/  LDCU UR5, c[0x0][0x2fc] ;  /* 0x00005f80ff0577ac */ /* 0x000eac0008000800 */
[----:B------:R-:W1:Y:S01]  /*0030*/  S2UR UR6, SR_CTAID.X ;  /* 0x00000000000679c3 */ /* 0x000e620000002500 */
[----:B0-----:R-:W-:Y:S01]  /*0040*/  VIADD R1, R1, 0xffffffe8 ;  /* 0xffffffe801017836 */ /* 0x001fe20000000000 */
[----:B------:R-:W0:Y:S01]  /*0050*/  LDCU UR7, c[0x0][0x388] ;  /* 0x00007100ff0777ac */ /* 0x000e220008000800 */
[----:B------:R-:W3:Y:S05]  /*0060*/  LDCU UR4, c[0x0][0x2f8] ;  /* 0x00005f00ff0477ac */ /* 0x000eea0008000800 */
[----:B------:R-:W1:Y:S01]  /*0070*/  LDC R2, c[0x0][0x360] ;  /* 0x0000d800ff027b82 */ /* 0x000e620000000800 */
[----:B---3--:R-:W-:-:S05]  /*0080*/  IADD3 R6, P1, PT, R1, UR4, RZ ;  /* 0x0000000401067c10 */ /* 0x008fca000ff3e0ff */
[----:B--2---:R-:W-:Y:S02]  /*0090*/  IMAD.X R7, RZ, RZ, UR5, P1 ;  /* 0x00000005ff077e24 */ /* 0x004fe400088e06ff */
[----:B-1----:R-:W-:-:S05]  /*00a0*/  IMAD R2, R2, UR6, R3 ;  /* 0x0000000602027c24 */ /* 0x002fca000f8e0203 */
[----:B0-----:R-:W-:-:S13]  /*00b0*/  ISETP.GE.AND P0, PT, R2, UR7, PT ;  /* 0x0000000702007c0c */ /* 0x001fda000bf06270 */
[----:B------:R-:W-:Y:S05]  /*00c0*/  @P0 EXIT ;  /* 0x000000000000094d */ /* 0x000fea0003800000 */
[----:B------:R-:W0:Y:S01]  /*00d0*/  LDC.64 R8, c[0x0][0x380] ;  /* 0x0000e000ff087b82 */ /* 0x000e220000000a00 */
[----:B------:R-:W1:Y:S01]  /*00e0*/  LDCU.64 UR4, c[0x0][0x358] ;  /* 0x00006b00ff0477ac */ /* 0x000e620008000a00 */
[----:B0-----:R-:W-:-:S05]  /*00f0*/  IMAD.WIDE R8, R2, 0x4, R8 ;  /* 0x0000000402087825 */ /* 0x001fca00078e0208 */
[----:B-1----:R-:W2:Y:S01]  /*0100*/  LDG.E R3, desc[UR4][R8.64] ;  /* 0x0000000408037981 */ /* 0x002ea2000c1e1900 */
[----:B------:R-:W-:Y:S01]  /*0110*/  MOV R0, 0x0 ;  /* 0x0000000000007802 */ /* 0x000fe20000000f00 */
[----:B------:R-:W0:Y:S02]  /*0120*/  LDCU.64 UR4, c[0x4][0x10] ;  /* 0x01000200ff0477ac */ /* 0x000e240008000a00 */
[----:B------:R1:W-:Y:S01]  /*0130*/  STL.64 [R1+0x8], R8 ;  /* 0x0000080801007387 */ /* 0x0003e20000100a00 */
[----:B------:R1:W3:Y:S03]  /*0140*/  LDC.64 R10, c[0x4][R0] ;  /* 0x01000000000a7b82 */ /* 0x0002e60000000a00 */
[----:B------:R1:W-:Y:S01]  /*0150*/  STL [R1], R2 ;  /* 0x0000000201007387 */ /* 0x0003e20000100800 */
[----:B0-----:R-:W-:Y:S01]  /*0160*/  MOV R4, UR4 ;  /* 0x0000000400047c02 */ /* 0x001fe20008000f00 */
[----:B------:R-:W-:-:S02]  /*0170*/  IMAD.U32 R5, RZ, RZ, UR5 ;  /* 0x00000005ff057e24 */ /* 0x000fc4000f8e00ff */
[----:B--23--:R1:W-:Y:S05]  /*0180*/  STL.64 [R1+0x10], R2 ;  /* 0x0000100201007387 */ /* 0x00c3ea0000100a00 */
[----:B------:R-:W-:-:S07]  /*0190*/  LEPC R20, `(.L_x_0) ;  /* 0x000000001014794e */ /* 0x000fce0000000000 */
[----:B-1----:R-:W-:Y:S05]  /*01a0*/  CALL.ABS.NOINC R10 ;  /* 0x000000000a007343 */ /* 0x002fea0003c00000 */
.L_x_0:
[----:B------:R-:W-:Y:S05]  /*01b0*/  EXIT ;  /* 0x000000000000794d */ /* 0x000fea0003800000 */
.L_x_1:
[----:B------:R-:W-:-:S00]  /*01c0*/  BRA `(.L_x_1) ;  /* 0xfffffffc00fc7947 */ /* 0x000fc0000383ffff */
[----:B------:R-:W-:-:S00]  /*01d0*/  NOP ;  /* 0x0000000000007918 */ /* 0x000fc00000000000 */
        /* <DEDUP_REMOVED lines=10> */
.L_x_4:


//--------------------- .text._Z24printArrayWithMemoryInfoPii --------------------------
	.section	.text._Z24printArrayWithMemoryInfoPii,"ax",@progbits
	.align	128
        .global         _Z24printArrayWithMemoryInfoPii
        .type           _Z24printArrayWithMemoryInfoPii,@function
        .size           _Z24printArrayWithMemoryInfoPii,(.L_x_5 - _Z24printArrayWithMemoryInfoPii)
        .other          _Z24printArrayWithMemoryInfoPii,@"STO_CUDA_ENTRY STV_DEFAULT"
_Z24printArrayWithMemoryInfoPii:
.text._Z24printArrayWithMemoryInfoPii:
        /* <DEDUP_REMOVED lines=13> */
[----:B------:R-:W0:Y:S01]  /*00d0*/  LDCU.64 UR6, c[0x0][0x380] ;  /* 0x00007000ff0677ac */ /* 0x000e220008000a00 */
[----:B------:R-:W-:Y:S01]  /*00e0*/  IMAD.WIDE R10, R2, 0x4, RZ ;  /* 0x00000004020a7825 */ /* 0x000fe200078e02ff */
[----:B------:R-:W1:Y:S02]  /*00f0*/  LDCU.64 UR4, c[0x0][0x358] ;  /* 0x00006b00ff0477ac */ /* 0x000e640008000a00 */
[----:B0-----:R-:W-:-:S04]  /*0100*/  IADD3 R8, P0, PT, R10, UR6, RZ ;  /* 0x000000060a087c10 */ /* 0x001fc8000ff1e0ff */
[----:B------:R-:W-:-:S05]  /*0110*/  IADD3.X R9, PT, PT, R11, UR7, RZ, P0, !PT ;  /* 0x000000070b097c10 */ /* 0x000fca00087fe4ff */
[----:B-1----:R-:W2:Y:S01]  /*0120*/  LDG.E R0, desc[UR4][R8.64] ;  /* 0x0000000408007981 */ /* 0x002ea2000c1e1900 */
[----:B------:R-:W-:Y:S01]  /*0130*/  MOV R12, 0x0 ;  /* 0x00000000000c7802 */ /* 0x000fe20000000f00 */
[----:B------:R-:W0:Y:S01]  /*0140*/  LDCU.64 UR4, c[0x4][0x8] ;  /* 0x01000100ff0477ac */ /* 0x000e220008000a00 */
[----:B------:R-:W-:Y:S01]  /*0150*/  MOV R3, R2 ;  /* 0x0000000200037202 */ /* 0x000fe20000000f00 */
[----:B------:R1:W-:Y:S03]  /*0160*/  STL.128 [R1+0x10], R8 ;  /* 0x0000100801007387 */ /* 0x0003e60000100c00 */
[----:B------:R-:W3:Y:S01]  /*0170*/  LDC.64 R12, c[0x4][R12] ;  /* 0x010000000c0c7b82 */ /* 0x000ee20000000a00 */
[----:B------:R1:W-:Y:S01]  /*0180*/  STL.64 [R1], R2 ;  /* 0x0000000201007387 */ /* 0x0003e20000100a00 */
[----:B0-----:R-:W-:Y:S01]  /*0190*/  IMAD.U32 R4, RZ, RZ, UR4 ;  /* 0x00000004ff047e24 */ /* 0x001fe2000f8e00ff */
[----:B------:R-:W-:-:S02]  /*01a0*/  MOV R5, UR5 ;  /* 0x0000000500057c02 */ /* 0x000fc40008000f00 */
[----:B--23--:R1:W-:Y:S05]  /*01b0*/  STL [R1+0x8], R0 ;  /* 0x0000080001007387 */ /* 0x00c3ea0000100800 */
[----:B------:R-:W-:-:S07]  /*01c0*/  LEPC R20, `(.L_x_2) ;  /* 0x000000001014794e */ /* 0x000fce0000000000 */
[----:B-1----:R-:W-:Y:S05]  /*01d0*/  CALL.ABS.NOINC R12 ;  /* 0x000000000c007343 */ /* 0x002fea0003c00000 */
.L_x_2:
[----:B------:R-:W-:Y:S05]  /*01e0*/  EXIT ;  /* 0x000000000000794d */ /* 0x000fea0003800000 */
.L_x_3:
        /* <DEDUP_REMOVED lines=9> */
.L_x_5:


//--------------------- .nv.global.init           --------------------------
	.section	.nv.global.init,"aw",@progbits
.nv.global.init:
	.type		$str$1,@object
	.size		$str$1,($str - $str$1)
$str$1:
        /*0000*/ 	.byte	0x54, 0x68, 0x72, 0x65, 0x61, 0x64, 0x20, 0x25, 0x64, 0x20, 0x61, 0x63, 0x63, 0x65, 0x73, 0x73
        /*0010*/ 	.byte	0x65, 0x73, 0x20, 0x6d, 0x65, 0x6d, 0x6f, 0x72, 0x79, 0x20, 0x61, 0x74, 0x20, 0x25, 0x70, 0x20
        /*0020*/ 	.byte	0x28, 0x65, 0x6c, 0x65, 0x6d, 0x65, 0x6e, 0x74, 0x20, 0x61, 0x5b, 0x25, 0x64, 0x5d, 0x20, 0x3d
        /*0030*/ 	.byte	0x20, 0x25, 0x64, 0x29, 0x0a, 0x00
	.type		$str,@object
	.size		$str,(.L_0 - $str)
$str:
        /*0036*/ 	.byte	0x74, 0x68, 0x72, 0x65, 0x61, 0x64, 0x20, 0x25, 0x64, 0x3a, 0x20, 0x61, 0x5b, 0x25, 0x64, 0x5d
        /*0046*/ 	.byte	0x20, 0x3d, 0x20, 0x25, 0x64, 0x2c, 0x20, 0x6d, 0x65, 0x6d, 0x6f, 0x72, 0x79, 0x20, 0x61, 0x64
        /*0056*/ 	.byte	0x64, 0x72, 0x65, 0x73, 0x73, 0x20, 0x3d, 0x20, 0x25, 0x70, 0x2c, 0x20, 0x6f, 0x66, 0x66, 0x73
        /*0066*/ 	.byte	0x65, 0x74, 0x20, 0x3d, 0x20, 0x25, 0x6c, 0x75, 0x20, 0x62, 0x79, 0x74, 0x65, 0x73, 0x0a, 0x00
.L_0:


//--------------------- .nv.shared.reserved.0     --------------------------
	.section	.nv.shared.reserved.0,"aw",@nobits
	.weak		__nv_reservedSMEM_offset_0_alias
	.size		__nv_reservedSMEM_offset_0_alias, 0, 64
	.other		__nv_reservedSMEM_offset_0_alias,@"STO_CUDA_RESERVED_SHARED STV_DEFAULT"
__nv_reservedSMEM_offset_0_alias:
	.zero		0
	.zero		64


//--------------------- .nv.constant0._Z18printMemoryPatternPii --------------------------
	.section	.nv.constant0._Z18printMemoryPatternPii,"a",@progbits
	.sectionflags	@""
	.align	4
.nv.constant0._Z18printMemoryPatternPii:
	.zero		908


//--------------------- .nv.constant0._Z24printArrayWithMemoryInfoPii --------------------------
	.section	.nv.constant0._Z24printArrayWithMemoryInfoPii,"a",@progbits
	.sectionflags	@""
	.align	4
.nv.constant0._Z24printArrayWithMemoryInfoPii:
	.zero		908


//--------------------- SYMBOLS --------------------------

	.type		.nv.reservedSmem.offset0,@object
	.size		.nv.reservedSmem.offset0,0x4
	.type		vprintf,@function
